//
// Generated by NVIDIA NVVM Compiler
//
// Compiler Build ID: CL-36424714
// Cuda compilation tools, release 13.0, V13.0.88
// Based on NVVM 20.0.0
//

.version 9.0
.target sm_100
.address_size 64

	// .globl	_Z4ftcsPffff
.extern .shared .align 16 .b8 temp[];

.visible .entry _Z4ftcsPffff(
	.param .u64 .ptr .align 1 _Z4ftcsPffff_param_0,
	.param .f32 _Z4ftcsPffff_param_1,
	.param .f32 _Z4ftcsPffff_param_2,
	.param .f32 _Z4ftcsPffff_param_3
)
{
	.reg .pred 	%p<5>;
	.reg .b32 	%r<10>;
	.reg .b32 	%f<15>;
	.reg .b64 	%rd<5>;

	ld.param.u64 	%rd2, [_Z4ftcsPffff_param_0];
	ld.param.f32 	%f1, [_Z4ftcsPffff_param_1];
	ld.param.f32 	%f2, [_Z4ftcsPffff_param_2];
	ld.param.f32 	%f3, [_Z4ftcsPffff_param_3];
	mov.u32 	%r1, %tid.x;
	mov.u32 	%r5, %ctaid.x;
	mov.u32 	%r2, %ntid.x;
	mad.lo.s32 	%r3, %r5, %r2, %r1;
	setp.gt.s32 	%p1, %r3, 127;
	@%p1 bra 	$L__BB0_3;
	cvta.to.global.u64 	%rd3, %rd2;
	mul.wide.s32 	%rd4, %r3, 4;
	add.s64 	%rd1, %rd3, %rd4;
	ld.global.f32 	%f4, [%rd1];
	shl.b32 	%r7, %r1, 2;
	mov.u32 	%r8, temp;
	add.s32 	%r4, %r8, %r7;
	st.shared.f32 	[%r4], %f4;
	bar.sync 	0;
	setp.eq.s32 	%p2, %r1, 0;
	add.s32 	%r9, %r2, -1;
	setp.ge.u32 	%p3, %r1, %r9;
	or.pred  	%p4, %p2, %p3;
	@%p4 bra 	$L__BB0_3;
	ld.shared.f32 	%f5, [%r4];
	mul.f32 	%f6, %f2, %f3;
	mul.f32 	%f7, %f1, %f1;
	div.rn.f32 	%f8, %f6, %f7;
	ld.shared.f32 	%f9, [%r4+4];
	add.f32 	%f10, %f5, %f5;
	sub.f32 	%f11, %f9, %f10;
	ld.shared.f32 	%f12, [%r4+-4];
	add.f32 	%f13, %f12, %f11;
	fma.rn.f32 	%f14, %f8, %f13, %f5;
	st.global.f32 	[%rd1], %f14;
$L__BB0_3:
	ret;

}
	// .globl	_Z2bcPf
.visible .entry _Z2bcPf(
	.param .u64 .ptr .align 1 _Z2bcPf_param_0
)
{
	.reg .pred 	%p<2>;
	.reg .b32 	%r<6>;
	.reg .b32 	%f<3>;
	.reg .b64 	%rd<3>;

	ld.param.u64 	%rd1, [_Z2bcPf_param_0];
	mov.u32 	%r1, %tid.x;
	mov.u32 	%r2, %ctaid.x;
	mov.u32 	%r3, %ntid.x;
	mul.lo.s32 	%r4, %r3, %r2;
	neg.s32 	%r5, %r4;
	setp.ne.s32 	%p1, %r1, %r5;
	@%p1 bra 	$L__BB1_2;
	cvta.to.global.u64 	%rd2, %rd1;
	ld.global.f32 	%f1, [%rd2+4];
	st.global.f32 	[%rd2], %f1;
	ld.global.f32 	%f2, [%rd2+504];
	st.global.f32 	[%rd2+508], %f2;
$L__BB1_2:
	ret;

}


// ===== COMPILED SASS (sm_100) =====

	.target	sm_100

	.elftype	@"ET_EXEC"


//--------------------- .note.nv.tkinfo           --------------------------
	.section	.note.nv.tkinfo,"",@"SHT_NOTE"
	.sectionflags	@"SHF_NOTE_NV_TKINFO"
	.tkinfo
        /*0018*/ 	.word	0x00000002
        /*0030*/ 	.string	""
        /*0030*/ 	.string	"ptxas"
        /*0030*/ 	.string	"Cuda compilation tools, release 13.0, V13.0.88"
        /*0030*/ 	.string	"Build cuda_13.0.r13.0/compiler.36424714_0"
        /*0030*/ 	.string	"-arch sm_100 -m 64 "



//--------------------- .note.nv.cuinfo           --------------------------
	.section	.note.nv.cuinfo,"",@"SHT_NOTE"
	.sectionflags	@"SHF_NOTE_NV_CUINFO"
        /*0018*/ 	.short	0x0002
        /*001a*/ 	.short	0x0064
        /*001c*/ 	.short	0x0082
	.zero		2


//--------------------- .nv.info                  --------------------------
	.section	.nv.info,"",@"SHT_CUDA_INFO"
	.align	4


	//----- nvinfo : EIATTR_REGCOUNT
	.align		4
        /*0000*/ 	.byte	0x04, 0x2f
        /*0002*/ 	.short	(.L_1 - .L_0)
	.align		4
.L_0:
        /*0004*/ 	.word	index@(_Z4ftcsPffff)
        /*0008*/ 	.word	0x00000012


	//----- nvinfo : EIATTR_FRAME_SIZE
	.align		4
.L_1:
        /*000c*/ 	.byte	0x04, 0x11
        /*000e*/ 	.short	(.L_3 - .L_2)
	.align		4
.L_2:
        /*0010*/ 	.word	index@($__internal_0_$__cuda_sm3x_div_rn_noftz_f32_slowpath)
        /*0014*/ 	.word	0x00000000


	//----- nvinfo : EIATTR_FRAME_SIZE
	.align		4
.L_3:
        /*0018*/ 	.byte	0x04, 0x11
        /*001a*/ 	.short	(.L_5 - .L_4)
	.align		4
.L_4:
        /*001c*/ 	.word	index@(_Z4ftcsPffff)
        /*0020*/ 	.word	0x00000000


	//----- nvinfo : EIATTR_REGCOUNT
	.align		4
.L_5:
        /*0024*/ 	.byte	0x04, 0x2f
        /*0026*/ 	.short	(.L_7 - .L_6)
	.align		4
.L_6:
        /*0028*/ 	.word	index@(_Z2bcPf)
        /*002c*/ 	.word	0x0000000a


	//----- nvinfo : EIATTR_FRAME_SIZE
	.align		4
.L_7:
        /*0030*/ 	.byte	0x04, 0x11
        /*0032*/ 	.short	(.L_9 - .L_8)
	.align		4
.L_8:
        /*0034*/ 	.word	index@(_Z2bcPf)
        /*0038*/ 	.word	0x00000000


	//----- nvinfo : EIATTR_MIN_STACK_SIZE
	.align		4
.L_9:
        /*003c*/ 	.byte	0x04, 0x12
        /*003e*/ 	.short	(.L_11 - .L_10)
	.align		4
.L_10:
        /*0040*/ 	.word	index@(_Z2bcPf)
        /*0044*/ 	.word	0x00000000


	//----- nvinfo : EIATTR_MIN_STACK_SIZE
	.align		4
.L_11:
        /*0048*/ 	.byte	0x04, 0x12
        /*004a*/ 	.short	(.L_13 - .L_12)
	.align		4
.L_12:
        /*004c*/ 	.word	index@(_Z4ftcsPffff)
        /*0050*/ 	.word	0x00000000
.L_13:


//--------------------- .nv.compat                --------------------------
	.section	.nv.compat,"",@"SHT_CUDA_COMPAT_INFO"
	.align	4
        /*0000*/ 	.byte	0x02, 0x09, 0x00, 0x00, 0x02, 0x02, 0x01, 0x00, 0x02, 0x05, 0x05, 0x00, 0x03, 0x07, 0x01, 0x01
        /*0010*/ 	.byte	0x02, 0x03, 0x00, 0x00, 0x02, 0x06, 0x01, 0x00, 0x04, 0x0b, 0x08, 0x00, 0x01, 0x00, 0x00, 0x00
        /*0020*/ 	.byte	0x00, 0x00, 0x00, 0x00


//--------------------- .nv.info._Z2bcPf          --------------------------
	.section	.nv.info._Z2bcPf,"",@"SHT_CUDA_INFO"
	.sectionflags	@""
	.align	4


	//----- nvinfo : EIATTR_CUDA_API_VERSION
	.align		4
        /*0000*/ 	.byte	0x04, 0x37
        /*0002*/ 	.short	(.L_15 - .L_14)
.L_14:
        /*0004*/ 	.word	0x00000082


	//----- nvinfo : EIATTR_KPARAM_INFO
	.align		4
.L_15:
        /*0008*/ 	.byte	0x04, 0x17
        /*000a*/ 	.short	(.L_17 - .L_16)
.L_16:
        /*000c*/ 	.word	0x00000000
        /*0010*/ 	.short	0x0000
        /*0012*/ 	.short	0x0000
        /*0014*/ 	.byte	0x00, 0xf5, 0x21, 0x00


	//----- nvinfo : EIATTR_SPARSE_MMA_MASK
	.align		4
.L_17:
        /*0018*/ 	.byte	0x03, 0x50
        /*001a*/ 	.short	0x0000


	//----- nvinfo : EIATTR_MAXREG_COUNT
	.align		4
        /*001c*/ 	.byte	0x03, 0x1b
        /*001e*/ 	.short	0x00ff


	//----- nvinfo : EIATTR_MERCURY_ISA_VERSION
	.align		4
        /*0020*/ 	.byte	0x03, 0x5f
        /*0022*/ 	.short	0x0101


	//----- nvinfo : EIATTR_VRC_CTA_INIT_COUNT
	.align		4
        /*0024*/ 	.byte	0x02, 0x4a
	.zero		1
	.zero		1


	//----- nvinfo : EIATTR_EXIT_INSTR_OFFSETS
	.align		4
        /*0028*/ 	.byte	0x04, 0x1c
        /*002a*/ 	.short	(.L_19 - .L_18)


	//   ....[0]....
.L_18:
        /*002c*/ 	.word	0x00000070


	//   ....[1]....
        /*0030*/ 	.word	0x000000e0


	//----- nvinfo : EIATTR_CBANK_PARAM_SIZE
	.align		4
.L_19:
        /*0034*/ 	.byte	0x03, 0x19
        /*0036*/ 	.short	0x0008


	//----- nvinfo : EIATTR_PARAM_CBANK
	.align		4
        /*0038*/ 	.byte	0x04, 0x0a
        /*003a*/ 	.short	(.L_21 - .L_20)
	.align		4
.L_20:
        /*003c*/ 	.word	index@(.nv.constant0._Z2bcPf)
        /*0040*/ 	.short	0x0380
        /*0042*/ 	.short	0x0008


	//----- nvinfo : EIATTR_SW_WAR
	.align		4
.L_21:
        /*0044*/ 	.byte	0x04, 0x36
        /*0046*/ 	.short	(.L_23 - .L_22)
.L_22:
        /*0048*/ 	.word	0x00000008
.L_23:


//--------------------- .nv.info._Z4ftcsPffff     --------------------------
	.section	.nv.info._Z4ftcsPffff,"",@"SHT_CUDA_INFO"
	.sectionflags	@""
	.align	4


	//----- nvinfo : EIATTR_CUDA_API_VERSION
	.align		4
        /*0000*/ 	.byte	0x04, 0x37
        /*0002*/ 	.short	(.L_25 - .L_24)
.L_24:
        /*0004*/ 	.word	0x00000082


	//----- nvinfo : EIATTR_KPARAM_INFO
	.align		4
.L_25:
        /*0008*/ 	.byte	0x04, 0x17
        /*000a*/ 	.short	(.L_27 - .L_26)
.L_26:
        /*000c*/ 	.word	0x00000000
        /*0010*/ 	.short	0x0003
        /*0012*/ 	.short	0x0010
        /*0014*/ 	.byte	0x00, 0xf0, 0x11, 0x00


	//----- nvinfo : EIATTR_KPARAM_INFO
	.align		4
.L_27:
        /*0018*/ 	.byte	0x04, 0x17
        /*001a*/ 	.short	(.L_29 - .L_28)
.L_28:
        /*001c*/ 	.word	0x00000000
        /*0020*/ 	.short	0x0002
        /*0022*/ 	.short	0x000c
        /*0024*/ 	.byte	0x00, 0xf0, 0x11, 0x00


	//----- nvinfo : EIATTR_KPARAM_INFO
	.align		4
.L_29:
        /*0028*/ 	.byte	0x04, 0x17
        /*002a*/ 	.short	(.L_31 - .L_30)
.L_30:
        /*002c*/ 	.word	0x00000000
        /*0030*/ 	.short	0x0001
        /*0032*/ 	.short	0x0008
        /*0034*/ 	.byte	0x00, 0xf0, 0x11, 0x00


	//----- nvinfo : EIATTR_KPARAM_INFO
	.align		4
.L_31:
        /*0038*/ 	.byte	0x04, 0x17
        /*003a*/ 	.short	(.L_33 - .L_32)
.L_32:
        /*003c*/ 	.word	0x00000000
        /*0040*/ 	.short	0x0000
        /*0042*/ 	.short	0x0000
        /*0044*/ 	.byte	0x00, 0xf5, 0x21, 0x00


	//----- nvinfo : EIATTR_SPARSE_MMA_MASK
	.align		4
.L_33:
        /*0048*/ 	.byte	0x03, 0x50
        /*004a*/ 	.short	0x0000


	//----- nvinfo : EIATTR_MAXREG_COUNT
	.align		4
        /*004c*/ 	.byte	0x03, 0x1b
        /*004e*/ 	.short	0x00ff


	//----- nvinfo : EIATTR_NUM_BARRIERS
	.align		4
        /*0050*/ 	.byte	0x02, 0x4c
        /*0052*/ 	.byte	0x01
	.zero		1


	//----- nvinfo : EIATTR_MERCURY_ISA_VERSION
	.align		4
        /*0054*/ 	.byte	0x03, 0x5f
        /*0056*/ 	.short	0x0101


	//----- nvinfo : EIATTR_VRC_CTA_INIT_COUNT
	.align		4
        /*0058*/ 	.byte	0x02, 0x4a
	.zero		1
	.zero		1


	//----- nvinfo : EIATTR_EXIT_INSTR_OFFSETS
	.align		4
        /*005c*/ 	.byte	0x04, 0x1c
        /*005e*/ 	.short	(.L_35 - .L_34)


	//   ....[0]....
.L_34:
        /*0060*/ 	.word	0x00000060


	//   ....[1]....
        /*0064*/ 	.word	0x00000140


	//   ....[2]....
        /*0068*/ 	.word	0x000002c0


	//----- nvinfo : EIATTR_CRS_STACK_SIZE
	.align		4
.L_35:
        /*006c*/ 	.byte	0x04, 0x1e
        /*006e*/ 	.short	(.L_37 - .L_36)
.L_36:
        /*0070*/ 	.word	0x00000000


	//----- nvinfo : EIATTR_CBANK_PARAM_SIZE
	.align		4
.L_37:
        /*0074*/ 	.byte	0x03, 0x19
        /*0076*/ 	.short	0x0014


	//----- nvinfo : EIATTR_PARAM_CBANK
	.align		4
        /*0078*/ 	.byte	0x04, 0x0a
        /*007a*/ 	.short	(.L_39 - .L_38)
	.align		4
.L_38:
        /*007c*/ 	.word	index@(.nv.constant0._Z4ftcsPffff)
        /*0080*/ 	.short	0x0380
        /*0082*/ 	.short	0x0014


	//----- nvinfo : EIATTR_SW_WAR
	.align		4
.L_39:
        /*0084*/ 	.byte	0x04, 0x36
        /*0086*/ 	.short	(.L_41 - .L_40)
.L_40:
        /*0088*/ 	.word	0x00000008
.L_41:


//--------------------- .nv.callgraph             --------------------------
	.section	.nv.callgraph,"",@"SHT_CUDA_CALLGRAPH"
	.align	4
	.sectionentsize	8
	.align		4
        /*0000*/ 	.word	0x00000000
	.align		4
        /*0004*/ 	.word	0xffffffff
	.align		4
        /*0008*/ 	.word	0x00000000
	.align		4
        /*000c*/ 	.word	0xfffffffe
	.align		4
        /*0010*/ 	.word	0x00000000
	.align		4
        /*0014*/ 	.word	0xfffffffd
	.align		4
        /*0018*/ 	.word	0x00000000
	.align		4
        /*001c*/ 	.word	0xfffffffc


//--------------------- .text._Z2bcPf             --------------------------
	.section	.text._Z2bcPf,"ax",@progbits
	.align	128
        .global         _Z2bcPf
        .type           _Z2bcPf,@function
        .size           _Z2bcPf,(.L_x_12 - _Z2bcPf)
        .other          _Z2bcPf,@"STO_CUDA_ENTRY STV_DEFAULT"
_Z2bcPf:
.text._Z2bcPf:
[----:B------:R-:W-:Y:S08]  /*0000*/  LDC R1, c[0x0][0x37c] ;  /* 0x0000df00ff017b82 */ /* 0x000ff00000000800 */
[----:B------:R-:W0:Y:S01]  /*0010*/  S2UR UR4, SR_CTAID.X ;  /* 0x00000000000479c3 */ /* 0x000e220000002500 */
[----:B------:R-:W1:Y:S01]  /*0020*/  S2R R0, SR_TID.X ;  /* 0x0000000000007919 */ /* 0x000e620000002100 */
[----:B------:R-:W2:Y:S01]  /*0030*/  LDCU UR5, c[0x0][0x360] ;  /* 0x00006c00ff0577ac */ /* 0x000ea20008000800 */
[----:B0-----:R-:W-:-:S04]  /*0040*/  UIADD3 UR4, UPT, UPT, URZ, -UR4, URZ ;  /* 0x80000004ff047290 */ /* 0x001fc8000fffe0ff */
[----:B--2---:R-:W-:-:S06]  /*0050*/  UIMAD UR5, UR4, UR5, URZ ;  /* 0x00000005040572a4 */ /* 0x004fcc000f8e02ff */
[----:B-1----:R-:W-:-:S13]  /*0060*/  ISETP.NE.AND P0, PT, R0, UR5, PT ;  /* 0x0000000500007c0c */ /* 0x002fda000bf05270 */
[----:B------:R-:W-:Y:S05]  /*0070*/  @P0 EXIT ;  /* 0x000000000000094d */ /* 0x000fea0003800000 */
[----:B------:R-:W0:Y:S01]  /*0080*/  LDC.64 R2, c[0x0][0x380] ;  /* 0x0000e000ff027b82 */ /* 0x000e220000000a00 */
[----:B------:R-:W0:Y:S02]  /*0090*/  LDCU.64 UR4, c[0x0][0x358] ;  /* 0x00006b00ff0477ac */ /* 0x000e240008000a00 */
[----:B0-----:R-:W2:Y:S04]  /*00a0*/  LDG.E R5, desc[UR4][R2.64+0x4] ;  /* 0x0000040402057981 */ /* 0x001ea8000c1e1900 */
[----:B------:R-:W3:Y:S04]  /*00b0*/  LDG.E R7, desc[UR4][R2.64+0x1f8] ;  /* 0x0001f80402077981 */ /* 0x000ee8000c1e1900 */
[----:B--2---:R-:W-:Y:S04]  /*00c0*/  STG.E desc[UR4][R2.64], R5 ;  /* 0x0000000502007986 */ /* 0x004fe8000c101904 */
[----:B---3--:R-:W-:Y:S01]  /*00d0*/  STG.E desc[UR4][R2.64+0x1fc], R7 ;  /* 0x0001fc0702007986 */ /* 0x008fe2000c101904 */
[----:B------:R-:W-:Y:S05]  /*00e0*/  EXIT ;  /* 0x000000000000794d */ /* 0x000fea0003800000 */
.L_x_0:
[----:B------:R-:W-:-:S00]  /*00f0*/  BRA `(.L_x_0) ;  /* 0xfffffffc00fc7947 */ /* 0x000fc0000383ffff */
[----:B------:R-:W-:-:S00]  /*0100*/  NOP ;  /* 0x0000000000007918 */ /* 0x000fc00000000000 */
[----:B------:R-:W-:-:S00]  /*0110*/  NOP ;  /* 0x0000000000007918 */ /* 0x000fc00000000000 */
[----:B------:R-:W-:-:S00]  /*0120*/  NOP ;  /* 0x0000000000007918 */ /* 0x000fc00000000000 */
[----:B------:R-:W-:-:S00]  /*0130*/  NOP ;  /* 0x0000000000007918 */ /* 0x000fc00000000000 */
[----:B------:R-:W-:-:S00]  /*0140*/  NOP ;  /* 0x0000000000007918 */ /* 0x000fc00000000000 */
[----:B------:R-:W-:-:S00]  /*0150*/  NOP ;  /* 0x0000000000007918 */ /* 0x000fc00000000000 */
[----:B------:R-:W-:-:S00]  /*0160*/  NOP ;  /* 0x0000000000007918 */ /* 0x000fc00000000000 */
[----:B------:R-:W-:-:S00]  /*0170*/  NOP ;  /* 0x0000000000007918 */ /* 0x000fc00000000000 */
.L_x_12:


//--------------------- .text._Z4ftcsPffff        --------------------------
	.section	.text._Z4ftcsPffff,"ax",@progbits
	.align	128
        .global         _Z4ftcsPffff
        .type           _Z4ftcsPffff,@function
        .size           _Z4ftcsPffff,(.L_x_11 - _Z4ftcsPffff)
        .other          _Z4ftcsPffff,@"STO_CUDA_ENTRY STV_DEFAULT"
_Z4ftcsPffff:
.text._Z4ftcsPffff:
[----:B------:R-:W-:Y:S01]  /*0000*/  LDC R1, c[0x0][0x37c] ;  /* 0x0000df00ff017b82 */ /* 0x000fe20000000800 */
[----:B------:R-:W0:Y:S07]  /*0010*/  S2R R7, SR_TID.X ;  /* 0x0000000000077919 */ /* 0x000e2e0000002100 */
[----:B------:R-:W0:Y:S08]  /*0020*/  S2UR UR4, SR_CTAID.X ;  /* 0x00000000000479c3 */ /* 0x000e300000002500 */
[----:B------:R-:W0:Y:S02]  /*0030*/  LDC R0, c[0x0][0x360] ;  /* 0x0000d800ff007b82 */ /* 0x000e240000000800 */
[----:B0-----:R-:W-:-:S05]  /*0040*/  IMAD R3, R0, UR4, R7 ;  /* 0x0000000400037c24 */ /* 0x001fca000f8e0207 */
[----:B------:R-:W-:-:S13]  /*0050*/  ISETP.GT.AND P0, PT, R3, 0x7f, PT ;  /* 0x0000007f0300780c */ /* 0x000fda0003f04270 */
[----:B------:R-:W-:Y:S05]  /*0060*/  @P0 EXIT ;  /* 0x000000000000094d */ /* 0x000fea0003800000 */
[----:B------:R-:W0:Y:S01]  /*0070*/  LDC.64 R4, c[0x0][0x380] ;  /* 0x0000e000ff047b82 */ /* 0x000e220000000a00 */
[----:B------:R-:W1:Y:S01]  /*0080*/  LDCU.64 UR6, c[0x0][0x358] ;  /* 0x00006b00ff0677ac */ /* 0x000e620008000a00 */
[----:B0-----:R-:W-:-:S05]  /*0090*/  IMAD.WIDE R4, R3, 0x4, R4 ;  /* 0x0000000403047825 */ /* 0x001fca00078e0204 */
[----:B-1----:R-:W2:Y:S01]  /*00a0*/  LDG.E R3, desc[UR6][R4.64] ;  /* 0x0000000604037981 */ /* 0x002ea2000c1e1900 */
[----:B------:R-:W0:Y:S01]  /*00b0*/  S2UR UR5, SR_CgaCtaId ;  /* 0x00000000000579c3 */ /* 0x000e220000008800 */
[----:B------:R-:W-:Y:S01]  /*00c0*/  UMOV UR4, 0x400 ;  /* 0x0000040000047882 */ /* 0x000fe20000000000 */
[----:B------:R-:W-:-:S05]  /*00d0*/  VIADD R0, R0, 0xffffffff ;  /* 0xffffffff00007836 */ /* 0x000fca0000000000 */
[----:B------:R-:W-:-:S04]  /*00e0*/  ISETP.GE.U32.AND P0, PT, R7, R0, PT ;  /* 0x000000000700720c */ /* 0x000fc80003f06070 */
[----:B------:R-:W-:Y:S01]  /*00f0*/  ISETP.EQ.OR P0, PT, R7, RZ, P0 ;  /* 0x000000ff0700720c */ /* 0x000fe20000702670 */
[----:B0-----:R-:W-:-:S06]  /*0100*/  ULEA UR4, UR5, UR4, 0x18 ;  /* 0x0000000405047291 */ /* 0x001fcc000f8ec0ff */
[----:B------:R-:W-:-:S05]  /*0110*/  LEA R6, R7, UR4, 0x2 ;  /* 0x0000000407067c11 */ /* 0x000fca000f8e10ff */
[----:B--2---:R0:W-:Y:S01]  /*0120*/  STS [R6], R3 ;  /* 0x0000000306007388 */ /* 0x0041e20000000800 */
[----:B------:R-:W-:Y:S06]  /*0130*/  BAR.SYNC.DEFER_BLOCKING 0x0 ;  /* 0x0000000000007b1d */ /* 0x000fec0000010000 */
[----:B------:R-:W-:Y:S05]  /*0140*/  @P0 EXIT ;  /* 0x000000000000094d */ /* 0x000fea0003800000 */
[----:B------:R-:W0:Y:S01]  /*0150*/  LDC.64 R8, c[0x0][0x388] ;  /* 0x0000e200ff087b82 */ /* 0x000e220000000a00 */
[----:B------:R-:W1:Y:S01]  /*0160*/  LDCU UR4, c[0x0][0x390] ;  /* 0x00007200ff0477ac */ /* 0x000e620008000800 */
[----:B------:R2:W3:Y:S01]  /*0170*/  LDS R2, [R6] ;  /* 0x0000000006027984 */ /* 0x0004e20000000800 */
[----:B0-----:R-:W-:Y:S01]  /*0180*/  FMUL R3, R8, R8 ;  /* 0x0000000808037220 */ /* 0x001fe20000400000 */
[----:B-1----:R-:W-:-:S03]  /*0190*/  FMUL R0, R9, UR4 ;  /* 0x0000000409007c20 */ /* 0x002fc60008400000 */
[----:B------:R-:W0:Y:S08]  /*01a0*/  MUFU.RCP R8, R3 ;  /* 0x0000000300087308 */ /* 0x000e300000001000 */
[----:B------:R-:W1:Y:S01]  /*01b0*/  FCHK P0, R0, R3 ;  /* 0x0000000300007302 */ /* 0x000e620000000000 */
[----:B0-----:R-:W-:-:S04]  /*01c0*/  FFMA R7, -R3, R8, 1 ;  /* 0x3f80000003077423 */ /* 0x001fc80000000108 */
[----:B------:R-:W-:-:S04]  /*01d0*/  FFMA R7, R8, R7, R8 ;  /* 0x0000000708077223 */ /* 0x000fc80000000008 */
[----:B------:R-:W-:-:S04]  /*01e0*/  FFMA R8, R0, R7, RZ ;  /* 0x0000000700087223 */ /* 0x000fc800000000ff */
[----:B------:R-:W-:-:S04]  /*01f0*/  FFMA R9, -R3, R8, R0 ;  /* 0x0000000803097223 */ /* 0x000fc80000000100 */
[----:B------:R-:W-:Y:S01]  /*0200*/  FFMA R7, R7, R9, R8 ;  /* 0x0000000907077223 */ /* 0x000fe20000000008 */
[----:B-123--:R-:W-:Y:S06]  /*0210*/  @!P0 BRA `(.L_x_1) ;  /* 0x00000000000c8947 */ /* 0x00efec0003800000 */
[----:B------:R-:W-:-:S07]  /*0220*/  MOV R8, 0x240 ;  /* 0x0000024000087802 */ /* 0x000fce0000000f00 */
[----:B------:R-:W-:Y:S05]  /*0230*/  CALL.REL.NOINC `($__internal_0_$__cuda_sm3x_div_rn_noftz_f32_slowpath) ;  /* 0x0000000000247944 */ /* 0x000fea0003c00000 */
[----:B------:R-:W-:-:S07]  /*0240*/  IMAD.MOV.U32 R7, RZ, RZ, R0 ;  /* 0x000000ffff077224 */ /* 0x000fce00078e0000 */
.L_x_1:
[----:B------:R-:W0:Y:S01]  /*0250*/  LDS R0, [R6+0x4] ;  /* 0x0000040006007984 */ /* 0x000e220000000800 */
[----:B------:R-:W-:-:S03]  /*0260*/  FADD R3, R2, R2 ;  /* 0x0000000202037221 */ /* 0x000fc60000000000 */
[----:B------:R-:W1:Y:S01]  /*0270*/  LDS R9, [R6+-0x4] ;  /* 0xfffffc0006097984 */ /* 0x000e620000000800 */
[----:B0-----:R-:W-:-:S04]  /*0280*/  FADD R0, R0, -R3 ;  /* 0x8000000300007221 */ /* 0x001fc80000000000 */
[----:B-1----:R-:W-:-:S04]  /*0290*/  FADD R9, R0, R9 ;  /* 0x0000000900097221 */ /* 0x002fc80000000000 */
[----:B------:R-:W-:-:S05]  /*02a0*/  FFMA R7, R9, R7, R2 ;  /* 0x0000000709077223 */ /* 0x000fca0000000002 */
[----:B------:R-:W-:Y:S01]  /*02b0*/  STG.E desc[UR6][R4.64], R7 ;  /* 0x0000000704007986 */ /* 0x000fe2000c101906 */
[----:B------:R-:W-:Y:S05]  /*02c0*/  EXIT ;  /* 0x000000000000794d */ /* 0x000fea0003800000 */
        .weak           $__internal_0_$__cuda_sm3x_div_rn_noftz_f32_slowpath
        .type           $__internal_0_$__cuda_sm3x_div_rn_noftz_f32_slowpath,@function
        .size           $__internal_0_$__cuda_sm3x_div_rn_noftz_f32_slowpath,(.L_x_11 - $__internal_0_$__cuda_sm3x_div_rn_noftz_f32_slowpath)
$__internal_0_$__cuda_sm3x_div_rn_noftz_f32_slowpath:
[--C-:B------:R-:W-:Y:S01]  /*02d0*/  SHF.R.U32.HI R9, RZ, 0x17, R3.reuse ;  /* 0x00000017ff097819 */ /* 0x100fe20000011603 */
[--C-:B------:R-:W-:Y:S01]  /*02e0*/  IMAD.MOV.U32 R11, RZ, RZ, R0.reuse ;  /* 0x000000ffff0b7224 */ /* 0x100fe200078e0000 */
[----:B------:R-:W-:Y:S01]  /*02f0*/  SHF.R.U32.HI R7, RZ, 0x17, R0 ;  /* 0x00000017ff077819 */ /* 0x000fe20000011600 */
[----:B------:R-:W-:Y:S01]  /*0300*/  IMAD.MOV.U32 R12, RZ, RZ, R3 ;  /* 0x000000ffff0c7224 */ /* 0x000fe200078e0003 */
[----:B------:R-:W-:Y:S02]  /*0310*/  LOP3.LUT R9, R9, 0xff, RZ, 0xc0, !PT ;  /* 0x000000ff09097812 */ /* 0x000fe400078ec0ff */
[----:B------:R-:W-:-:S03]  /*0320*/  LOP3.LUT R10, R7, 0xff, RZ, 0xc0, !PT ;  /* 0x000000ff070a7812 */ /* 0x000fc600078ec0ff */
[----:B------:R-:W-:Y:S02]  /*0330*/  VIADD R14, R9, 0xffffffff ;  /* 0xffffffff090e7836 */ /* 0x000fe40000000000 */
[----:B------:R-:W-:-:S03]  /*0340*/  VIADD R13, R10, 0xffffffff ;  /* 0xffffffff0a0d7836 */ /* 0x000fc60000000000 */
[----:B------:R-:W-:-:S04]  /*0350*/  ISETP.GT.U32.AND P0, PT, R14, 0xfd, PT ;  /* 0x000000fd0e00780c */ /* 0x000fc80003f04070 */
[----:B------:R-:W-:-:S13]  /*0360*/  ISETP.GT.U32.OR P0, PT, R13, 0xfd, P0 ;  /* 0x000000fd0d00780c */ /* 0x000fda0000704470 */
[----:B------:R-:W-:Y:S01]  /*0370*/  @!P0 IMAD.MOV.U32 R7, RZ, RZ, RZ ;  /* 0x000000ffff078224 */ /* 0x000fe200078e00ff */
[----:B------:R-:W-:Y:S06]  /*0380*/  @!P0 BRA `(.L_x_2) ;  /* 0x00000000005c8947 */ /* 0x000fec0003800000 */
[----:B------:R-:W-:Y:S02]  /*0390*/  FSETP.GTU.FTZ.AND P0, PT, |R0|, +INF , PT ;  /* 0x7f8000000000780b */ /* 0x000fe40003f1c200 */
[----:B------:R-:W-:-:S04]  /*03a0*/  FSETP.GTU.FTZ.AND P1, PT, |R3|, +INF , PT ;  /* 0x7f8000000300780b */ /* 0x000fc80003f3c200 */
[----:B------:R-:W-:-:S13]  /*03b0*/  PLOP3.LUT P0, PT, P0, P1, PT, 0xf8, 0x8f ;  /* 0x00000000008f781c */ /* 0x000fda0000703f70 */
[----:B------:R-:W-:Y:S05]  /*03c0*/  @P0 BRA `(.L_x_3) ;  /* 0x0000000400440947 */ /* 0x000fea0003800000 */
[----:B------:R-:W-:-:S13]  /*03d0*/  LOP3.LUT P0, RZ, R12, 0x7fffffff, R11, 0xc8, !PT ;  /* 0x7fffffff0cff7812 */ /* 0x000fda000780c80b */
[----:B------:R-:W-:Y:S05]  /*03e0*/  @!P0 BRA `(.L_x_4) ;  /* 0x0000000400348947 */ /* 0x000fea0003800000 */
[C---:B------:R-:W-:Y:S02]  /*03f0*/  FSETP.NEU.FTZ.AND P2, PT, |R0|.reuse, +INF , PT ;  /* 0x7f8000000000780b */ /* 0x040fe40003f5d200 */
[----:B------:R-:W-:Y:S02]  /*0400*/  FSETP.NEU.FTZ.AND P1, PT, |R3|, +INF , PT ;  /* 0x7f8000000300780b */ /* 0x000fe40003f3d200 */
[----:B------:R-:W-:-:S11]  /*0410*/  FSETP.NEU.FTZ.AND P0, PT, |R0|, +INF , PT ;  /* 0x7f8000000000780b */ /* 0x000fd60003f1d200 */
[----:B------:R-:W-:Y:S05]  /*0420*/  @!P1 BRA !P2, `(.L_x_4) ;  /* 0x0000000400249947 */ /* 0x000fea0005000000 */
[----:B------:R-:W-:-:S04]  /*0430*/  LOP3.LUT P2, RZ, R11, 0x7fffffff, RZ, 0xc0, !PT ;  /* 0x7fffffff0bff7812 */ /* 0x000fc8000784c0ff */
[----:B------:R-:W-:-:S13]  /*0440*/  PLOP3.LUT P1, PT, P1, P2, PT, 0x2f, 0xf2 ;  /* 0x0000000000f2781c */ /* 0x000fda0000f24577 */
[----:B------:R-:W-:Y:S05]  /*0450*/  @P1 BRA `(.L_x_5) ;  /* 0x0000000400101947 */ /* 0x000fea0003800000 */
[----:B------:R-:W-:-:S04]  /*0460*/  LOP3.LUT P1, RZ, R12, 0x7fffffff, RZ, 0xc0, !PT ;  /* 0x7fffffff0cff7812 */ /* 0x000fc8000782c0ff */
[----:B------:R-:W-:-:S13]  /*0470*/  PLOP3.LUT P0, PT, P0, P1, PT, 0x2f, 0xf2 ;  /* 0x0000000000f2781c */ /* 0x000fda0000702577 */
[----:B------:R-:W-:Y:S05]  /*0480*/  @P0 BRA `(.L_x_6) ;  /* 0x0000000000f80947 */ /* 0x000fea0003800000 */
[----:B------:R-:W-:Y:S02]  /*0490*/  ISETP.GE.AND P0, PT, R13, RZ, PT ;  /* 0x000000ff0d00720c */ /* 0x000fe40003f06270 */
[----:B------:R-:W-:-:S11]  /*04a0*/  ISETP.GE.AND P1, PT, R14, RZ, PT ;  /* 0x000000ff0e00720c */ /* 0x000fd60003f26270 */
[----:B------:R-:W-:Y:S02]  /*04b0*/  @P0 IMAD.MOV.U32 R7, RZ, RZ, RZ ;  /* 0x000000ffff070224 */ /* 0x000fe400078e00ff */
[----:B------:R-:W-:Y:S01]  /*04c0*/  @!P0 FFMA R11, R0, 1.84467440737095516160e+19, RZ ;  /* 0x5f800000000b8823 */ /* 0x000fe200000000ff */
[----:B------:R-:W-:Y:S02]  /*04d0*/  @!P0 IMAD.MOV.U32 R7, RZ, RZ, -0x40 ;  /* 0xffffffc0ff078424 */ /* 0x000fe400078e00ff */
[----:B------:R-:W-:Y:S02]  /*04e0*/  @!P1 FFMA R12, R3, 1.84467440737095516160e+19, RZ ;  /* 0x5f800000030c9823 */ /* 0x000fe400000000ff */
[----:B------:R-:W-:-:S07]  /*04f0*/  @!P1 VIADD R7, R7, 0x40 ;  /* 0x0000004007079836 */ /* 0x000fce0000000000 */
.L_x_2:
[----:B------:R-:W-:Y:S01]  /*0500*/  LEA R3, R9, 0xc0800000, 0x17 ;  /* 0xc080000009037811 */ /* 0x000fe200078eb8ff */
[----:B------:R-:W-:-:S04]  /*0510*/  VIADD R10, R10, 0xffffff81 ;  /* 0xffffff810a0a7836 */ /* 0x000fc80000000000 */
[----:B------:R-:W-:Y:S02]  /*0520*/  IMAD.IADD R3, R12, 0x1, -R3 ;  /* 0x000000010c037824 */ /* 0x000fe400078e0a03 */
[C---:B------:R-:W-:Y:S01]  /*0530*/  IMAD R0, R10.reuse, -0x800000, R11 ;  /* 0xff8000000a007824 */ /* 0x040fe200078e020b */
[----:B------:R-:W-:Y:S01]  /*0540*/  IADD3 R10, PT, PT, R10, 0x7f, -R9 ;  /* 0x0000007f0a0a7810 */ /* 0x000fe20007ffe809 */
[----:B------:R-:W0:Y:S01]  /*0550*/  MUFU.RCP R12, R3 ;  /* 0x00000003000c7308 */ /* 0x000e220000001000 */
[----:B------:R-:W-:-:S03]  /*0560*/  FADD.FTZ R13, -R3, -RZ ;  /* 0x800000ff030d7221 */ /* 0x000fc60000010100 */
[----:B------:R-:W-:Y:S02]  /*0570*/  IMAD.IADD R10, R10, 0x1, R7 ;  /* 0x000000010a0a7824 */ /* 0x000fe400078e0207 */
[----:B0-----:R-:W-:-:S04]  /*0580*/  FFMA R15, R12, R13, 1 ;  /* 0x3f8000000c0f7423 */ /* 0x001fc8000000000d */
[----:B------:R-:W-:-:S04]  /*0590*/  FFMA R14, R12, R15, R12 ;  /* 0x0000000f0c0e7223 */ /* 0x000fc8000000000c */
[----:B------:R-:W-:-:S04]  /*05a0*/  FFMA R11, R0, R14, RZ ;  /* 0x0000000e000b7223 */ /* 0x000fc800000000ff */
[----:B------:R-:W-:-:S04]  /*05b0*/  FFMA R12, R13, R11, R0 ;  /* 0x0000000b0d0c7223 */ /* 0x000fc80000000000 */
[----:B------:R-:W-:-:S04]  /*05c0*/  FFMA R11, R14, R12, R11 ;  /* 0x0000000c0e0b7223 */ /* 0x000fc8000000000b */
[----:B------:R-:W-:-:S04]  /*05d0*/  FFMA R12, R13, R11, R0 ;  /* 0x0000000b0d0c7223 */ /* 0x000fc80000000000 */
[----:B------:R-:W-:-:S05]  /*05e0*/  FFMA R0, R14, R12, R11 ;  /* 0x0000000c0e007223 */ /* 0x000fca000000000b */
[----:B------:R-:W-:-:S04]  /*05f0*/  SHF.R.U32.HI R3, RZ, 0x17, R0 ;  /* 0x00000017ff037819 */ /* 0x000fc80000011600 */
[----:B------:R-:W-:-:S05]  /*0600*/  LOP3.LUT R3, R3, 0xff, RZ, 0xc0, !PT ;  /* 0x000000ff03037812 */ /* 0x000fca00078ec0ff */
[----:B------:R-:W-:-:S04]  /*0610*/  IMAD.IADD R9, R3, 0x1, R10 ;  /* 0x0000000103097824 */ /* 0x000fc800078e020a */
[----:B------:R-:W-:-:S05]  /*0620*/  VIADD R3, R9, 0xffffffff ;  /* 0xffffffff09037836 */ /* 0x000fca0000000000 */
[----:B------:R-:W-:-:S13]  /*0630*/  ISETP.GE.U32.AND P0, PT, R3, 0xfe, PT ;  /* 0x000000fe0300780c */ /* 0x000fda0003f06070 */
[----:B------:R-:W-:Y:S05]  /*0640*/  @!P0 BRA `(.L_x_7) ;  /* 0x0000000000808947 */ /* 0x000fea0003800000 */
[----:B------:R-:W-:-:S13]  /*0650*/  ISETP.GT.AND P0, PT, R9, 0xfe, PT ;  /* 0x000000fe0900780c */ /* 0x000fda0003f04270 */
[----:B------:R-:W-:Y:S05]  /*0660*/  @P0 BRA `(.L_x_8) ;  /* 0x00000000006c0947 */ /* 0x000fea0003800000 */
[----:B------:R-:W-:-:S13]  /*0670*/  ISETP.GE.AND P0, PT, R9, 0x1, PT ;  /* 0x000000010900780c */ /* 0x000fda0003f06270 */
[----:B------:R-:W-:Y:S05]  /*0680*/  @P0 BRA `(.L_x_9) ;  /* 0x0000000000980947 */ /* 0x000fea0003800000 */
[----:B------:R-:W-:Y:S02]  /*0690*/  ISETP.GE.AND P0, PT, R9, -0x18, PT ;  /* 0xffffffe80900780c */ /* 0x000fe40003f06270 */
[----:B------:R-:W-:-:S11]  /*06a0*/  LOP3.LUT R0, R0, 0x80000000, RZ, 0xc0, !PT ;  /* 0x8000000000007812 */ /* 0x000fd600078ec0ff */
[----:B------:R-:W-:Y:S05]  /*06b0*/  @!P0 BRA `(.L_x_9) ;  /* 0x00000000008c8947 */ /* 0x000fea0003800000 */
[CCC-:B------:R-:W-:Y:S01]  /*06c0*/  FFMA.RZ R3, R14.reuse, R12.reuse, R11.reuse ;  /* 0x0000000c0e037223 */ /* 0x1c0fe2000000c00b */
[CCC-:B------:R-:W-:Y:S01]  /*06d0*/  FFMA.RM R10, R14.reuse, R12.reuse, R11.reuse ;  /* 0x0000000c0e0a7223 */ /* 0x1c0fe2000000400b */
[C---:B------:R-:W-:Y:S02]  /*06e0*/  ISETP.NE.AND P2, PT, R9.reuse, RZ, PT ;  /* 0x000000ff0900720c */ /* 0x040fe40003f45270 */
[----:B------:R-:W-:Y:S02]  /*06f0*/  ISETP.NE.AND P1, PT, R9, RZ, PT ;  /* 0x000000ff0900720c */ /* 0x000fe40003f25270 */
[----:B------:R-:W-:Y:S01]  /*0700*/  LOP3.LUT R7, R3, 0x7fffff, RZ, 0xc0, !PT ;  /* 0x007fffff03077812 */ /* 0x000fe200078ec0ff */
[----:B------:R-:W-:Y:S01]  /*0710*/  FFMA.RP R3, R14, R12, R11 ;  /* 0x0000000c0e037223 */ /* 0x000fe2000000800b */
[----:B------:R-:W-:Y:S02]  /*0720*/  VIADD R12, R9, 0x20 ;  /* 0x00000020090c7836 */ /* 0x000fe40000000000 */
[----:B------:R-:W-:Y:S01]  /*0730*/  LOP3.LUT R7, R7, 0x800000, RZ, 0xfc, !PT ;  /* 0x0080000007077812 */ /* 0x000fe200078efcff */
[----:B------:R-:W-:Y:S01]  /*0740*/  IMAD.MOV R9, RZ, RZ, -R9 ;  /* 0x000000ffff097224 */ /* 0x000fe200078e0a09 */
[----:B------:R-:W-:-:S02]  /*0750*/  FSETP.NEU.FTZ.AND P0, PT, R3, R10, PT ;  /* 0x0000000a0300720b */ /* 0x000fc40003f1d000 */
[----:B------:R-:W-:Y:S02]  /*0760*/  SHF.L.U32 R12, R7, R12, RZ ;  /* 0x0000000c070c7219 */ /* 0x000fe400000006ff */
[----:B------:R-:W-:Y:S02]  /*0770*/  SEL R10, R9, RZ, P2 ;  /* 0x000000ff090a7207 */ /* 0x000fe40001000000 */
[----:B------:R-:W-:Y:S02]  /*0780*/  ISETP.NE.AND P1, PT, R12, RZ, P1 ;  /* 0x000000ff0c00720c */ /* 0x000fe40000f25270 */
[----:B------:R-:W-:Y:S02]  /*0790*/  SHF.R.U32.HI R10, RZ, R10, R7 ;  /* 0x0000000aff0a7219 */ /* 0x000fe40000011607 */
[----:B------:R-:W-:Y:S02]  /*07a0*/  PLOP3.LUT P0, PT, P0, P1, PT, 0xf8, 0x8f ;  /* 0x00000000008f781c */ /* 0x000fe40000703f70 */
[----:B------:R-:W-:-:S02]  /*07b0*/  SHF.R.U32.HI R12, RZ, 0x1, R10 ;  /* 0x00000001ff0c7819 */ /* 0x000fc4000001160a */
[----:B------:R-:W-:-:S04]  /*07c0*/  SEL R3, RZ, 0x1, !P0 ;  /* 0x00000001ff037807 */ /* 0x000fc80004000000 */
[----:B------:R-:W-:-:S04]  /*07d0*/  LOP3.LUT R3, R3, 0x1, R12, 0xf8, !PT ;  /* 0x0000000103037812 */ /* 0x000fc800078ef80c */
[----:B------:R-:W-:-:S05]  /*07e0*/  LOP3.LUT R3, R3, R10, RZ, 0xc0, !PT ;  /* 0x0000000a03037212 */ /* 0x000fca00078ec0ff */
[----:B------:R-:W-:-:S05]  /*07f0*/  IMAD.IADD R3, R12, 0x1, R3 ;  /* 0x000000010c037824 */ /* 0x000fca00078e0203 */
[----:B------:R-:W-:Y:S01]  /*0800*/  LOP3.LUT R0, R3, R0, RZ, 0xfc, !PT ;  /* 0x0000000003007212 */ /* 0x000fe200078efcff */
[----:B------:R-:W-:Y:S06]  /*0810*/  BRA `(.L_x_9) ;  /* 0x0000000000347947 */ /* 0x000fec0003800000 */
.L_x_8:
[----:B------:R-:W-:-:S04]  /*0820*/  LOP3.LUT R0, R0, 0x80000000, RZ, 0xc0, !PT ;  /* 0x8000000000007812 */ /* 0x000fc800078ec0ff */
[----:B------:R-:W-:Y:S01]  /*0830*/  LOP3.LUT R0, R0, 0x7f800000, RZ, 0xfc, !PT ;  /* 0x7f80000000007812 */ /* 0x000fe200078efcff */
[----:B------:R-:W-:Y:S06]  /*0840*/  BRA `(.L_x_9) ;  /* 0x0000000000287947 */ /* 0x000fec0003800000 */
.L_x_7:
[----:B------:R-:W-:Y:S01]  /*0850*/  IMAD R0, R10, 0x800000, R0 ;  /* 0x008000000a007824 */ /* 0x000fe200078e0200 */
[----:B------:R-:W-:Y:S06]  /*0860*/  BRA `(.L_x_9) ;  /* 0x0000000000207947 */ /* 0x000fec0003800000 */
.L_x_6:
[----:B------:R-:W-:-:S04]  /*0870*/  LOP3.LUT R0, R12, 0x80000000, R11, 0x48, !PT ;  /* 0x800000000c007812 */ /* 0x000fc800078e480b */
[----:B------:R-:W-:Y:S01]  /*0880*/  LOP3.LUT R0, R0, 0x7f800000, RZ, 0xfc, !PT ;  /* 0x7f80000000007812 */ /* 0x000fe200078efcff */
[----:B------:R-:W-:Y:S06]  /*0890*/  BRA `(.L_x_9) ;  /* 0x0000000000147947 */ /* 0x000fec0003800000 */
.L_x_5:
[----:B------:R-:W-:Y:S01]  /*08a0*/  LOP3.LUT R0, R12, 0x80000000, R11, 0x48, !PT ;  /* 0x800000000c007812 */ /* 0x000fe200078e480b */
[----:B------:R-:W-:Y:S06]  /*08b0*/  BRA `(.L_x_9) ;  /* 0x00000000000c7947 */ /* 0x000fec0003800000 */
.L_x_4:
[----:B------:R-:W0:Y:S01]  /*08c0*/  MUFU.RSQ R0, -QNAN ;  /* 0xffc0000000007908 */ /* 0x000e220000001400 */
[----:B------:R-:W-:Y:S05]  /*08d0*/  BRA `(.L_x_9) ;  /* 0x0000000000047947 */ /* 0x000fea0003800000 */
.L_x_3:
[----:B------:R-:W-:-:S07]  /*08e0*/  FADD.FTZ R0, R0, R3 ;  /* 0x0000000300007221 */ /* 0x000fce0000010000 */
.L_x_9:
[----:B------:R-:W-:-:S04]  /*08f0*/  IMAD.MOV.U32 R9, RZ, RZ, 0x0 ;  /* 0x00000000ff097424 */ /* 0x000fc800078e00ff */
[----:B0-----:R-:W-:Y:S05]  /*0900*/  RET.REL.NODEC R8 `(_Z4ftcsPffff) ;  /* 0xfffffff408bc7950 */ /* 0x001fea0003c3ffff */
.L_x_10:
        /* <DEDUP_REMOVED lines=15> */
.L_x_11:


//--------------------- .nv.shared._Z2bcPf        --------------------------
	.section	.nv.shared._Z2bcPf,"aw",@nobits
	.sectionflags	@""
	.align	16
	.zero		1024


//--------------------- .nv.shared.reserved.0     --------------------------
	.section	.nv.shared.reserved.0,"aw",@nobits
	.weak		__nv_reservedSMEM_offset_0_alias
	.size		__nv_reservedSMEM_offset_0_alias, 0, 64
	.other		__nv_reservedSMEM_offset_0_alias,@"STO_CUDA_RESERVED_SHARED STV_DEFAULT"
__nv_reservedSMEM_offset_0_alias:
	.zero		0
	.zero		64


//--------------------- .nv.shared._Z4ftcsPffff   --------------------------
	.section	.nv.shared._Z4ftcsPffff,"aw",@nobits
	.sectionflags	@""
	.align	16
	.zero		1024


//--------------------- .nv.constant0._Z2bcPf     --------------------------
	.section	.nv.constant0._Z2bcPf,"a",@progbits
	.sectionflags	@""
	.align	4
.nv.constant0._Z2bcPf:
	.zero		904


//--------------------- .nv.constant0._Z4ftcsPffff --------------------------
	.section	.nv.constant0._Z4ftcsPffff,"a",@progbits
	.sectionflags	@""
	.align	4
.nv.constant0._Z4ftcsPffff:
	.zero		916


//--------------------- SYMBOLS --------------------------

	.type		.nv.reservedSmem.offset0,@object
	.size		.nv.reservedSmem.offset0,0x4
	.type		.nv.reservedSmem.cap,@object
	.size		.nv.reservedSmem.cap,0x4
